//
// Generated by NVIDIA NVVM Compiler
//
// Compiler Build ID: CL-36424714
// Cuda compilation tools, release 13.0, V13.0.88
// Based on NVVM 20.0.0
//

.version 9.0
.target sm_100
.address_size 64

	// .globl	_Z19bitonic_sort_devicePii

.visible .entry _Z19bitonic_sort_devicePii(
	.param .u64 .ptr .align 1 _Z19bitonic_sort_devicePii_param_0,
	.param .u32 _Z19bitonic_sort_devicePii_param_1
)
{
	.reg .pred 	%p<30>;
	.reg .b32 	%r<110>;
	.reg .b64 	%rd<7>;

	ld.param.u64 	%rd3, [_Z19bitonic_sort_devicePii_param_0];
	ld.param.u32 	%r55, [_Z19bitonic_sort_devicePii_param_1];
	mov.u32 	%r1, %tid.x;
	setp.lt.s32 	%p1, %r55, 2;
	mov.b32 	%r88, 0;
	@%p1 bra 	$L__BB0_3;
	mov.b32 	%r88, 0;
	mov.u32 	%r89, %r55;
$L__BB0_2:
	shr.u32 	%r5, %r89, 1;
	add.s32 	%r88, %r88, 1;
	setp.gt.u32 	%p2, %r89, 3;
	mov.u32 	%r89, %r5;
	@%p2 bra 	$L__BB0_2;
$L__BB0_3:
	setp.eq.s32 	%p3, %r88, 0;
	@%p3 bra 	$L__BB0_39;
	cvta.to.global.u64 	%rd4, %rd3;
	mul.wide.u32 	%rd5, %r1, 4;
	add.s64 	%rd1, %rd4, %rd5;
	mov.b32 	%r91, 0;
	mov.b32 	%r90, 1;
$L__BB0_5:
	and.b32  	%r9, %r90, 3;
	and.b32  	%r10, %r90, 2147483644;
	setp.eq.s32 	%p4, %r9, 2;
	selp.b32 	%r11, 1, 2, %p4;
	mov.b32 	%r94, 0;
	mov.u32 	%r92, %r91;
	mov.u32 	%r93, %r90;
$L__BB0_6:
	mov.u32 	%r13, %r93;
	mov.u32 	%r12, %r92;
	setp.ge.s32 	%p5, %r1, %r55;
	@%p5 bra 	$L__BB0_37;
	sub.s32 	%r15, %r91, %r94;
	setp.lt.s32 	%p6, %r15, 0;
	mov.b32 	%r99, 1;
	@%p6 bra 	$L__BB0_16;
	and.b32  	%r16, %r13, 3;
	setp.lt.u32 	%p7, %r12, 3;
	mov.b32 	%r98, 2;
	@%p7 bra 	$L__BB0_12;
	and.b32  	%r65, %r13, -4;
	neg.s32 	%r95, %r65;
	mov.b32 	%r99, 1;
$L__BB0_10:
	mov.u32 	%r19, %r99;
	shl.b32 	%r99, %r19, 4;
	add.s32 	%r95, %r95, 4;
	setp.ne.s32 	%p8, %r95, 0;
	@%p8 bra 	$L__BB0_10;
	shl.b32 	%r98, %r19, 5;
$L__BB0_12:
	setp.eq.s32 	%p9, %r16, 0;
	@%p9 bra 	$L__BB0_16;
	setp.eq.s32 	%p10, %r16, 1;
	@%p10 bra 	$L__BB0_15;
	setp.eq.s32 	%p11, %r16, 2;
	selp.b32 	%r66, 1, 2, %p11;
	shl.b32 	%r99, %r98, %r66;
	bra.uni 	$L__BB0_16;
$L__BB0_15:
	mov.u32 	%r99, %r98;
$L__BB0_16:
	setp.lt.s32 	%p12, %r15, 1;
	mov.b32 	%r104, 1;
	@%p12 bra 	$L__BB0_25;
	and.b32  	%r27, %r12, 3;
	sub.s32 	%r70, %r94, %r91;
	setp.gt.u32 	%p13, %r70, -4;
	mov.b32 	%r103, 2;
	@%p13 bra 	$L__BB0_21;
	and.b32  	%r28, %r12, -4;
	mov.b32 	%r101, 0;
	mov.b32 	%r104, 1;
$L__BB0_19:
	mov.u32 	%r29, %r104;
	shl.b32 	%r104, %r29, 4;
	add.s32 	%r101, %r101, 4;
	setp.ne.s32 	%p14, %r101, %r28;
	@%p14 bra 	$L__BB0_19;
	shl.b32 	%r103, %r29, 5;
$L__BB0_21:
	setp.eq.s32 	%p15, %r27, 0;
	@%p15 bra 	$L__BB0_25;
	setp.eq.s32 	%p16, %r27, 1;
	@%p16 bra 	$L__BB0_24;
	setp.eq.s32 	%p17, %r27, 2;
	selp.b32 	%r73, 1, 2, %p17;
	shl.b32 	%r104, %r103, %r73;
	bra.uni 	$L__BB0_25;
$L__BB0_24:
	mov.u32 	%r104, %r103;
$L__BB0_25:
	rem.s32 	%r74, %r1, %r99;
	setp.ge.s32 	%p18, %r74, %r104;
	@%p18 bra 	$L__BB0_37;
	shr.u32 	%r75, %r99, 31;
	add.s32 	%r76, %r99, %r75;
	shr.s32 	%r38, %r76, 1;
	add.s32 	%r77, %r38, %r1;
	setp.ge.s32 	%p19, %r77, %r55;
	@%p19 bra 	$L__BB0_37;
	setp.lt.u32 	%p20, %r91, 3;
	mov.b32 	%r108, 2;
	@%p20 bra 	$L__BB0_31;
	mov.b32 	%r106, 0;
	mov.b32 	%r109, 1;
$L__BB0_29:
	mov.u32 	%r39, %r109;
	shl.b32 	%r109, %r39, 4;
	add.s32 	%r106, %r106, 4;
	setp.ne.s32 	%p21, %r106, %r10;
	@%p21 bra 	$L__BB0_29;
	shl.b32 	%r108, %r39, 5;
$L__BB0_31:
	setp.eq.s32 	%p22, %r9, 0;
	@%p22 bra 	$L__BB0_35;
	setp.eq.s32 	%p23, %r9, 1;
	@%p23 bra 	$L__BB0_34;
	shl.b32 	%r109, %r108, %r11;
	bra.uni 	$L__BB0_35;
$L__BB0_34:
	mov.u32 	%r109, %r108;
$L__BB0_35:
	and.b32  	%r82, %r109, %r1;
	setp.eq.s32 	%p24, %r82, 0;
	ld.global.u32 	%r48, [%rd1];
	mul.wide.s32 	%rd6, %r38, 4;
	add.s64 	%rd2, %rd1, %rd6;
	ld.global.u32 	%r49, [%rd2];
	setp.le.s32 	%p25, %r48, %r49;
	setp.ge.s32 	%p26, %r48, %r49;
	selp.u32 	%r83, -1, 0, %p26;
	selp.u32 	%r84, -1, 0, %p25;
	selp.b32 	%r85, %r84, %r83, %p24;
	and.b32  	%r86, %r85, 1;
	setp.eq.b32 	%p27, %r86, 1;
	@%p27 bra 	$L__BB0_37;
	st.global.u32 	[%rd1], %r49;
	st.global.u32 	[%rd2], %r48;
$L__BB0_37:
	bar.sync 	0;
	add.s32 	%r94, %r94, 1;
	add.s32 	%r93, %r13, -1;
	add.s32 	%r92, %r13, -2;
	setp.ne.s32 	%p28, %r94, %r90;
	@%p28 bra 	$L__BB0_6;
	add.s32 	%r91, %r90, %r12;
	add.s32 	%r90, %r91, 1;
	setp.ne.s32 	%p29, %r91, %r88;
	@%p29 bra 	$L__BB0_5;
$L__BB0_39:
	ret;

}


// ===== COMPILED SASS (sm_100) =====

	.target	sm_100

	.elftype	@"ET_EXEC"


//--------------------- .note.nv.tkinfo           --------------------------
	.section	.note.nv.tkinfo,"",@"SHT_NOTE"
	.sectionflags	@"SHF_NOTE_NV_TKINFO"
	.tkinfo
        /*0018*/ 	.word	0x00000002
        /*0030*/ 	.string	""
        /*0030*/ 	.string	"ptxas"
        /*0030*/ 	.string	"Cuda compilation tools, release 13.0, V13.0.88"
        /*0030*/ 	.string	"Build cuda_13.0.r13.0/compiler.36424714_0"
        /*0030*/ 	.string	"-arch sm_100 -m 64 "



//--------------------- .note.nv.cuinfo           --------------------------
	.section	.note.nv.cuinfo,"",@"SHT_NOTE"
	.sectionflags	@"SHF_NOTE_NV_CUINFO"
        /*0018*/ 	.short	0x0002
        /*001a*/ 	.short	0x0064
        /*001c*/ 	.short	0x0082
	.zero		2


//--------------------- .nv.info                  --------------------------
	.section	.nv.info,"",@"SHT_CUDA_INFO"
	.align	4


	//----- nvinfo : EIATTR_REGCOUNT
	.align		4
        /*0000*/ 	.byte	0x04, 0x2f
        /*0002*/ 	.short	(.L_1 - .L_0)
	.align		4
.L_0:
        /*0004*/ 	.word	index@(_Z19bitonic_sort_devicePii)
        /*0008*/ 	.word	0x00000012


	//----- nvinfo : EIATTR_FRAME_SIZE
	.align		4
.L_1:
        /*000c*/ 	.byte	0x04, 0x11
        /*000e*/ 	.short	(.L_3 - .L_2)
	.align		4
.L_2:
        /*0010*/ 	.word	index@(_Z19bitonic_sort_devicePii)
        /*0014*/ 	.word	0x00000000


	//----- nvinfo : EIATTR_MIN_STACK_SIZE
	.align		4
.L_3:
        /*0018*/ 	.byte	0x04, 0x12
        /*001a*/ 	.short	(.L_5 - .L_4)
	.align		4
.L_4:
        /*001c*/ 	.word	index@(_Z19bitonic_sort_devicePii)
        /*0020*/ 	.word	0x00000000
.L_5:


//--------------------- .nv.compat                --------------------------
	.section	.nv.compat,"",@"SHT_CUDA_COMPAT_INFO"
	.align	4
        /*0000*/ 	.byte	0x02, 0x09, 0x00, 0x00, 0x02, 0x02, 0x01, 0x00, 0x02, 0x05, 0x05, 0x00, 0x03, 0x07, 0x01, 0x01
        /*0010*/ 	.byte	0x02, 0x03, 0x00, 0x00, 0x02, 0x06, 0x01, 0x00, 0x04, 0x0b, 0x08, 0x00, 0x09, 0x00, 0x00, 0x00
        /*0020*/ 	.byte	0x00, 0x00, 0x00, 0x00


//--------------------- .nv.info._Z19bitonic_sort_devicePii --------------------------
	.section	.nv.info._Z19bitonic_sort_devicePii,"",@"SHT_CUDA_INFO"
	.sectionflags	@""
	.align	4


	//----- nvinfo : EIATTR_CUDA_API_VERSION
	.align		4
        /*0000*/ 	.byte	0x04, 0x37
        /*0002*/ 	.short	(.L_7 - .L_6)
.L_6:
        /*0004*/ 	.word	0x00000082


	//----- nvinfo : EIATTR_KPARAM_INFO
	.align		4
.L_7:
        /*0008*/ 	.byte	0x04, 0x17
        /*000a*/ 	.short	(.L_9 - .L_8)
.L_8:
        /*000c*/ 	.word	0x00000000
        /*0010*/ 	.short	0x0001
        /*0012*/ 	.short	0x0008
        /*0014*/ 	.byte	0x00, 0xf0, 0x11, 0x00


	//----- nvinfo : EIATTR_KPARAM_INFO
	.align		4
.L_9:
        /*0018*/ 	.byte	0x04, 0x17
        /*001a*/ 	.short	(.L_11 - .L_10)
.L_10:
        /*001c*/ 	.word	0x00000000
        /*0020*/ 	.short	0x0000
        /*0022*/ 	.short	0x0000
        /*0024*/ 	.byte	0x00, 0xf5, 0x21, 0x00


	//----- nvinfo : EIATTR_SPARSE_MMA_MASK
	.align		4
.L_11:
        /*0028*/ 	.byte	0x03, 0x50
        /*002a*/ 	.short	0x0000


	//----- nvinfo : EIATTR_MAXREG_COUNT
	.align		4
        /*002c*/ 	.byte	0x03, 0x1b
        /*002e*/ 	.short	0x00ff


	//----- nvinfo : EIATTR_NUM_BARRIERS
	.align		4
        /*0030*/ 	.byte	0x02, 0x4c
        /*0032*/ 	.byte	0x01
	.zero		1


	//----- nvinfo : EIATTR_MERCURY_ISA_VERSION
	.align		4
        /*0034*/ 	.byte	0x03, 0x5f
        /*0036*/ 	.short	0x0101


	//----- nvinfo : EIATTR_VRC_CTA_INIT_COUNT
	.align		4
        /*0038*/ 	.byte	0x02, 0x4a
	.zero		1
	.zero		1


	//----- nvinfo : EIATTR_EXIT_INSTR_OFFSETS
	.align		4
        /*003c*/ 	.byte	0x04, 0x1c
        /*003e*/ 	.short	(.L_13 - .L_12)


	//   ....[0]....
.L_12:
        /*0040*/ 	.word	0x000000d0


	//   ....[1]....
        /*0044*/ 	.word	0x00000e70


	//----- nvinfo : EIATTR_INDIRECT_BRANCH_TARGETS
	.align		4
.L_13:
        /*0048*/ 	.byte	0x04, 0x34
        /*004a*/ 	.short	(.L_15 - .L_14)


	//   ....[0]....
.L_14:
        /*004c*/ 	.word	.L_x_25@srel
        /*0050*/ 	.short	0x0
        /*0052*/ 	.short	0x0
        /*0054*/ 	.word	0x3
        /*0058*/ 	.word	.L_x_4@srel
        /*005c*/ 	.word	.L_x_27@srel
        /*0060*/ 	.word	.L_x_28@srel


	//   ....[1]....
        /*0064*/ 	.word	.L_x_29@srel
        /*0068*/ 	.short	0x0
        /*006a*/ 	.short	0x0
        /*006c*/ 	.word	0x3
        /*0070*/ 	.word	.L_x_10@srel
        /*0074*/ 	.word	.L_x_31@srel
        /*0078*/ 	.word	.L_x_32@srel


	//   ....[2]....
        /*007c*/ 	.word	.L_x_33@srel
        /*0080*/ 	.short	0x0
        /*0082*/ 	.short	0x0
        /*0084*/ 	.word	0x3
        /*0088*/ 	.word	.L_x_21@srel
        /*008c*/ 	.word	.L_x_35@srel
        /*0090*/ 	.word	.L_x_36@srel


	//----- nvinfo : EIATTR_CRS_STACK_SIZE
	.align		4
.L_15:
        /*0094*/ 	.byte	0x04, 0x1e
        /*0096*/ 	.short	(.L_17 - .L_16)
.L_16:
        /*0098*/ 	.word	0x00000000


	//----- nvinfo : EIATTR_CBANK_PARAM_SIZE
	.align		4
.L_17:
        /*009c*/ 	.byte	0x03, 0x19
        /*009e*/ 	.short	0x000c


	//----- nvinfo : EIATTR_PARAM_CBANK
	.align		4
        /*00a0*/ 	.byte	0x04, 0x0a
        /*00a2*/ 	.short	(.L_19 - .L_18)
	.align		4
.L_18:
        /*00a4*/ 	.word	index@(.nv.constant0._Z19bitonic_sort_devicePii)
        /*00a8*/ 	.short	0x0380
        /*00aa*/ 	.short	0x000c


	//----- nvinfo : EIATTR_SW_WAR
	.align		4
.L_19:
        /*00ac*/ 	.byte	0x04, 0x36
        /*00ae*/ 	.short	(.L_21 - .L_20)
.L_20:
        /*00b0*/ 	.word	0x00000008
.L_21:


//--------------------- .nv.callgraph             --------------------------
	.section	.nv.callgraph,"",@"SHT_CUDA_CALLGRAPH"
	.align	4
	.sectionentsize	8
	.align		4
        /*0000*/ 	.word	0x00000000
	.align		4
        /*0004*/ 	.word	0xffffffff
	.align		4
        /*0008*/ 	.word	0x00000000
	.align		4
        /*000c*/ 	.word	0xfffffffe
	.align		4
        /*0010*/ 	.word	0x00000000
	.align		4
        /*0014*/ 	.word	0xfffffffd
	.align		4
        /*0018*/ 	.word	0x00000000
	.align		4
        /*001c*/ 	.word	0xfffffffc


//--------------------- .nv.constant2._Z19bitonic_sort_devicePii --------------------------
	.section	.nv.constant2._Z19bitonic_sort_devicePii,"a",@progbits
	.sectionflags	@""
	.align	4
.nv.constant2._Z19bitonic_sort_devicePii:
        /*0000*/ 	.byte	0x40, 0x05, 0x00, 0x00, 0x30, 0x05, 0x00, 0x00, 0xe0, 0x04, 0x00, 0x00, 0x70, 0x08, 0x00, 0x00
        /*0010*/ 	.byte	0x60, 0x08, 0x00, 0x00, 0x10, 0x08, 0x00, 0x00, 0x20, 0x0d, 0x00, 0x00, 0x10, 0x0d, 0x00, 0x00
        /*0020*/ 	.byte	0xf0, 0x0c, 0x00, 0x00


//--------------------- .text._Z19bitonic_sort_devicePii --------------------------
	.section	.text._Z19bitonic_sort_devicePii,"ax",@progbits
	.align	128
        .global         _Z19bitonic_sort_devicePii
        .type           _Z19bitonic_sort_devicePii,@function
        .size           _Z19bitonic_sort_devicePii,(.L_x_37 - _Z19bitonic_sort_devicePii)
        .other          _Z19bitonic_sort_devicePii,@"STO_CUDA_ENTRY STV_DEFAULT"
_Z19bitonic_sort_devicePii:
.text._Z19bitonic_sort_devicePii:
[----:B------:R-:W-:Y:S01]  /*0000*/  LDC R1, c[0x0][0x37c] ;  /* 0x0000df00ff017b82 */ /* 0x000fe20000000800 */
[----:B------:R-:W0:Y:S02]  /*0010*/  LDCU UR4, c[0x0][0x388] ;  /* 0x00007100ff0477ac */ /* 0x000e240008000800 */
[----:B0-----:R-:W-:-:S03]  /*0020*/  UISETP.GE.AND UP0, UPT, UR4, 0x2, UPT ;  /* 0x000000020400788c */ /* 0x001fc6000bf06270 */
[----:B------:R-:W-:-:S06]  /*0030*/  UMOV UR4, URZ ;  /* 0x000000ff00047c82 */ /* 0x000fcc0008000000 */
[----:B------:R-:W-:Y:S05]  /*0040*/  BRA.U !UP0, `(.L_x_0) ;  /* 0x00000001081c7547 */ /* 0x000fea000b800000 */
[----:B------:R-:W0:Y:S01]  /*0050*/  LDCU UR5, c[0x0][0x388] ;  /* 0x00007100ff0577ac */ /* 0x000e220008000800 */
[----:B------:R-:W-:-:S05]  /*0060*/  UMOV UR4, URZ ;  /* 0x000000ff00047c82 */ /* 0x000fca0008000000 */
.L_x_1:
[----:B0-----:R-:W-:Y:S02]  /*0070*/  UISETP.GT.U32.AND UP0, UPT, UR5, 0x3, UPT ;  /* 0x000000030500788c */ /* 0x001fe4000bf04070 */
[----:B------:R-:W-:Y:S02]  /*0080*/  USHF.R.U32.HI UR6, URZ, 0x1, UR5 ;  /* 0x00000001ff067899 */ /* 0x000fe40008011605 */
[----:B------:R-:W-:-:S05]  /*0090*/  UIADD3 UR4, UPT, UPT, UR4, 0x1, URZ ;  /* 0x0000000104047890 */ /* 0x000fca000fffe0ff */
[----:B------:R-:W-:Y:S01]  /*00a0*/  UMOV UR5, UR6 ;  /* 0x0000000600057c82 */ /* 0x000fe20008000000 */
[----:B------:R-:W-:Y:S06]  /*00b0*/  BRA.U UP0, `(.L_x_1) ;  /* 0xfffffffd00ec7547 */ /* 0x000fec000b83ffff */
.L_x_0:
[----:B------:R-:W-:-:S13]  /*00c0*/  ISETP.NE.AND P0, PT, RZ, UR4, PT ;  /* 0x00000004ff007c0c */ /* 0x000fda000bf05270 */
[----:B------:R-:W-:Y:S05]  /*00d0*/  @!P0 EXIT ;  /* 0x000000000000894d */ /* 0x000fea0003800000 */
[----:B------:R-:W0:Y:S01]  /*00e0*/  S2R R0, SR_TID.X ;  /* 0x0000000000007919 */ /* 0x000e220000002100 */
[----:B------:R-:W0:Y:S01]  /*00f0*/  LDC.64 R2, c[0x0][0x380] ;  /* 0x0000e000ff027b82 */ /* 0x000e220000000a00 */
[----:B------:R-:W1:Y:S01]  /*0100*/  LDCU.64 UR14, c[0x0][0x358] ;  /* 0x00006b00ff0e77ac */ /* 0x000e620008000a00 */
[----:B------:R-:W-:Y:S01]  /*0110*/  UMOV UR5, URZ ;  /* 0x000000ff00057c82 */ /* 0x000fe20008000000 */
[----:B------:R-:W-:Y:S01]  /*0120*/  UMOV UR7, 0x1 ;  /* 0x0000000100077882 */ /* 0x000fe20000000000 */
[----:B01----:R-:W-:-:S07]  /*0130*/  IMAD.WIDE.U32 R2, R0, 0x4, R2 ;  /* 0x0000000400027825 */ /* 0x003fce00078e0002 */
.L_x_23:
[----:B------:R-:W-:Y:S01]  /*0140*/  ULOP3.LUT UR16, UR7, 0x3, URZ, 0xc0, !UPT ;  /* 0x0000000307107892 */ /* 0x000fe2000f8ec0ff */
[----:B------:R-:W-:Y:S01]  /*0150*/  UMOV UR6, 0x1 ;  /* 0x0000000100067882 */ /* 0x000fe20000000000 */
[----:B------:R-:W-:Y:S02]  /*0160*/  ULOP3.LUT UR17, UR7, 0x7ffffffc, URZ, 0xc0, !UPT ;  /* 0x7ffffffc07117892 */ /* 0x000fe4000f8ec0ff */
[----:B------:R-:W-:Y:S01]  /*0170*/  UISETP.NE.AND UP0, UPT, UR16, 0x2, UPT ;  /* 0x000000021000788c */ /* 0x000fe2000bf05270 */
[----:B------:R-:W-:Y:S01]  /*0180*/  UMOV UR10, UR5 ;  /* 0x00000005000a7c82 */ /* 0x000fe20008000000 */
[----:B------:R-:W-:Y:S02]  /*0190*/  UMOV UR11, UR7 ;  /* 0x00000007000b7c82 */ /* 0x000fe40008000000 */
[----:B------:R-:W-:-:S03]  /*01a0*/  USEL UR12, UR6, 0x2, !UP0 ;  /* 0x00000002060c7887 */ /* 0x000fc6000c000000 */
[----:B0-----:R-:W-:-:S09]  /*01b0*/  UMOV UR6, URZ ;  /* 0x000000ff00067c82 */ /* 0x001fd20008000000 */
.L_x_22:
[----:B0-----:R-:W0:Y:S01]  /*01c0*/  LDCU UR20, c[0x0][0x388] ;  /* 0x00007100ff1477ac */ /* 0x001e220008000800 */
[----:B------:R-:W-:Y:S01]  /*01d0*/  BSSY.RECONVERGENT B0, `(.L_x_2) ;  /* 0x00000be000007945 */ /* 0x000fe20003800200 */
[----:B------:R-:W-:Y:S01]  /*01e0*/  UMOV UR13, UR10 ;  /* 0x0000000a000d7c82 */ /* 0x000fe20008000000 */
[----:B0-----:R-:W-:-:S13]  /*01f0*/  ISETP.GE.AND P0, PT, R0, UR20, PT ;  /* 0x0000001400007c0c */ /* 0x001fda000bf06270 */
[----:B------:R-:W-:Y:S05]  /*0200*/  @P0 BRA `(.L_x_3) ;  /* 0x0000000800e80947 */ /* 0x000fea0003800000 */
[----:B------:R-:W-:Y:S01]  /*0210*/  UIADD3 UR18, UPT, UPT, -UR6, UR5, URZ ;  /* 0x0000000506127290 */ /* 0x000fe2000fffe1ff */
[----:B------:R-:W-:-:S03]  /*0220*/  IMAD.MOV.U32 R8, RZ, RZ, 0x1 ;  /* 0x00000001ff087424 */ /* 0x000fc600078e00ff */
[----:B------:R-:W-:-:S09]  /*0230*/  UISETP.GE.AND UP0, UPT, UR18, URZ, UPT ;  /* 0x000000ff1200728c */ /* 0x000fd2000bf06270 */
[----:B------:R-:W-:Y:S05]  /*0240*/  BRA.U !UP0, `(.L_x_4) ;  /* 0x0000000108bc7547 */ /* 0x000fea000b800000 */
[----:B------:R-:W-:Y:S01]  /*0250*/  UISETP.GE.U32.AND UP0, UPT, UR10, 0x3, UPT ;  /* 0x000000030a00788c */ /* 0x000fe2000bf06070 */
[----:B------:R-:W-:Y:S01]  /*0260*/  IMAD.MOV.U32 R9, RZ, RZ, 0x2 ;  /* 0x00000002ff097424 */ /* 0x000fe200078e00ff */
[----:B------:R-:W-:-:S07]  /*0270*/  ULOP3.LUT UR19, UR11, 0x3, URZ, 0xc0, !UPT ;  /* 0x000000030b137892 */ /* 0x000fce000f8ec0ff */
[----:B------:R-:W-:Y:S05]  /*0280*/  BRA.U !UP0, `(.L_x_5) ;  /* 0x00000001087c7547 */ /* 0x000fea000b800000 */
[----:B------:R-:W-:Y:S01]  /*0290*/  ULOP3.LUT UR8, UR11, 0xfffffffc, URZ, 0xc0, !UPT ;  /* 0xfffffffc0b087892 */ /* 0x000fe2000f8ec0ff */
[----:B------:R-:W-:-:S03]  /*02a0*/  IMAD.MOV.U32 R8, RZ, RZ, 0x1 ;  /* 0x00000001ff087424 */ /* 0x000fc600078e00ff */
[----:B------:R-:W-:-:S04]  /*02b0*/  UIADD3 UR8, UPT, UPT, -UR8, URZ, URZ ;  /* 0x000000ff08087290 */ /* 0x000fc8000fffe1ff */
[----:B------:R-:W-:Y:S02]  /*02c0*/  UISETP.GE.AND UP0, UPT, UR8, URZ, UPT ;  /* 0x000000ff0800728c */ /* 0x000fe4000bf06270 */
[----:B------:R-:W-:-:S07]  /*02d0*/  IMAD.U32 R9, RZ, RZ, UR8 ;  /* 0x00000008ff097e24 */ /* 0x000fce000f8e00ff */
[----:B------:R-:W-:Y:S05]  /*02e0*/  BRA.U UP0, `(.L_x_6) ;  /* 0x00000001004c7547 */ /* 0x000fea000b800000 */
[----:B------:R-:W-:Y:S01]  /*02f0*/  IMAD.MOV R10, RZ, RZ, -R9 ;  /* 0x000000ffff0a7224 */ /* 0x000fe200078e0a09 */
[----:B------:R-:W-:-:S04]  /*0300*/  PLOP3.LUT P0, PT, PT, PT, PT, 0x80, 0x8 ;  /* 0x000000000008781c */ /* 0x000fc80003f0f070 */
[----:B------:R-:W-:-:S13]  /*0310*/  ISETP.GT.AND P1, PT, R10, 0xc, PT ;  /* 0x0000000c0a00780c */ /* 0x000fda0003f24270 */
[----:B------:R-:W-:Y:S05]  /*0320*/  @!P1 BRA `(.L_x_7) ;  /* 0x00000000001c9947 */ /* 0x000fea0003800000 */
[----:B------:R-:W-:-:S13]  /*0330*/  PLOP3.LUT P0, PT, PT, PT, PT, 0x8, 0x80 ;  /* 0x000000000080781c */ /* 0x000fda0003f0e170 */
.L_x_8:
[----:B------:R-:W-:Y:S02]  /*0340*/  VIADD R9, R9, 0x10 ;  /* 0x0000001009097836 */ /* 0x000fe40000000000 */
[----:B------:R-:W-:Y:S02]  /*0350*/  IMAD.MOV.U32 R4, RZ, RZ, R8 ;  /* 0x000000ffff047224 */ /* 0x000fe400078e0008 */
[----:B------:R-:W-:Y:S01]  /*0360*/  IMAD.U32 R8, R8, 0x10000, RZ ;  /* 0x0001000008087824 */ /* 0x000fe200078e00ff */
[----:B------:R-:W-:-:S13]  /*0370*/  ISETP.GE.AND P1, PT, R9, -0xc, PT ;  /* 0xfffffff40900780c */ /* 0x000fda0003f26270 */
[----:B------:R-:W-:Y:S05]  /*0380*/  @!P1 BRA `(.L_x_8) ;  /* 0xfffffffc00ec9947 */ /* 0x000fea000383ffff */
[----:B------:R-:W-:-:S07]  /*0390*/  SHF.L.U32 R4, R4, 0xc, RZ ;  /* 0x0000000c04047819 */ /* 0x000fce00000006ff */
.L_x_7:
[----:B------:R-:W-:-:S05]  /*03a0*/  IMAD.MOV R10, RZ, RZ, -R9 ;  /* 0x000000ffff0a7224 */ /* 0x000fca00078e0a09 */
[----:B------:R-:W-:-:S13]  /*03b0*/  ISETP.GT.AND P1, PT, R10, 0x4, PT ;  /* 0x000000040a00780c */ /* 0x000fda0003f24270 */
[----:B------:R-:W-:Y:S01]  /*03c0*/  @P1 VIADD R9, R9, 0x8 ;  /* 0x0000000809091836 */ /* 0x000fe20000000000 */
[----:B------:R-:W-:Y:S01]  /*03d0*/  @P1 PLOP3.LUT P0, PT, PT, PT, PT, 0x8, 0x80 ;  /* 0x000000000080181c */ /* 0x000fe20003f0e170 */
[C---:B------:R-:W-:Y:S02]  /*03e0*/  @P1 IMAD.SHL.U32 R4, R8.reuse, 0x10, RZ ;  /* 0x0000001008041824 */ /* 0x040fe400078e00ff */
[----:B------:R-:W-:Y:S01]  /*03f0*/  @P1 IMAD.SHL.U32 R8, R8, 0x100, RZ ;  /* 0x0000010008081824 */ /* 0x000fe200078e00ff */
[----:B------:R-:W-:-:S13]  /*0400*/  ISETP.NE.OR P0, PT, R9, RZ, P0 ;  /* 0x000000ff0900720c */ /* 0x000fda0000705670 */
[----:B------:R-:W-:Y:S05]  /*0410*/  @!P0 BRA `(.L_x_9) ;  /* 0x0000000000148947 */ /* 0x000fea0003800000 */
.L_x_6:
[----:B------:R-:W-:Y:S02]  /*0420*/  VIADD R9, R9, 0x4 ;  /* 0x0000000409097836 */ /* 0x000fe40000000000 */
[----:B------:R-:W-:Y:S02]  /*0430*/  IMAD.MOV.U32 R4, RZ, RZ, R8 ;  /* 0x000000ffff047224 */ /* 0x000fe400078e0008 */
[----:B------:R-:W-:Y:S01]  /*0440*/  IMAD.SHL.U32 R8, R8, 0x10, RZ ;  /* 0x0000001008087824 */ /* 0x000fe200078e00ff */
[----:B------:R-:W-:-:S13]  /*0450*/  ISETP.NE.AND P0, PT, R9, RZ, PT ;  /* 0x000000ff0900720c */ /* 0x000fda0003f05270 */
[----:B------:R-:W-:Y:S05]  /*0460*/  @P0 BRA `(.L_x_6) ;  /* 0xfffffffc00ec0947 */ /* 0x000fea000383ffff */
.L_x_9:
[----:B------:R-:W-:-:S07]  /*0470*/  SHF.L.U32 R9, R4, 0x5, RZ ;  /* 0x0000000504097819 */ /* 0x000fce00000006ff */
.L_x_5:
[----:B------:R-:W-:-:S04]  /*0480*/  UISETP.LT.U32.AND UP0, UPT, UR19, 0x2, UPT ;  /* 0x000000021300788c */ /* 0x000fc8000bf01070 */
[----:B------:R-:W-:-:S04]  /*0490*/  USEL UR8, UR19, 0x2, UP0 ;  /* 0x0000000213087887 */ /* 0x000fc80008000000 */
[----:B------:R-:W-:-:S12]  /*04a0*/  USHF.L.U32 UR8, UR8, 0x2, URZ ;  /* 0x0000000208087899 */ /* 0x000fd800080006ff */
[----:B------:R-:W0:Y:S02]  /*04b0*/  LDCU UR8, c[0x2][UR8] ;  /* 0x00800000080877ac */ /* 0x000e240008000800 */
[----:B0-----:R-:W-:-:S10]  /*04c0*/  USHF.R.S32.HI UR9, URZ, 0x1f, UR8 ;  /* 0x0000001fff097899 */ /* 0x001fd40008011408 */
.L_x_25:
[----:B------:R-:W-:Y:S05]  /*04d0*/  BRXU UR8 -0x4e0                                   (*"BRANCH_TARGETS .L_x_4,.L_x_27,.L_x_28"*) ;  /* 0xfffffff808c87958 */ /* 0x000fea000b83ffff */
.L_x_28:
[----:B------:R-:W-:Y:S01]  /*04e0*/  UISETP.NE.AND UP0, UPT, UR19, 0x2, UPT ;  /* 0x000000021300788c */ /* 0x000fe2000bf05270 */
[----:B------:R-:W-:-:S03]  /*04f0*/  UMOV UR8, 0x1 ;  /* 0x0000000100087882 */ /* 0x000fc60000000000 */
[----:B------:R-:W-:-:S06]  /*0500*/  USEL UR8, UR8, 0x2, !UP0 ;  /* 0x0000000208087887 */ /* 0x000fcc000c000000 */
[----:B------:R-:W-:Y:S01]  /*0510*/  SHF.L.U32 R8, R9, UR8, RZ ;  /* 0x0000000809087c19 */ /* 0x000fe200080006ff */
[----:B------:R-:W-:Y:S06]  /*0520*/  BRA `(.L_x_4) ;  /* 0x0000000000047947 */ /* 0x000fec0003800000 */
.L_x_27:
[----:B------:R-:W-:-:S07]  /*0530*/  IMAD.MOV.U32 R8, RZ, RZ, R9 ;  /* 0x000000ffff087224 */ /* 0x000fce00078e0009 */
.L_x_4:
[----:B------:R-:W-:Y:S01]  /*0540*/  UISETP.GE.AND UP0, UPT, UR18, 0x1, UPT ;  /* 0x000000011200788c */ /* 0x000fe2000bf06270 */
[----:B------:R-:W-:-:S08]  /*0550*/  IMAD.MOV.U32 R9, RZ, RZ, 0x1 ;  /* 0x00000001ff097424 */ /* 0x000fd000078e00ff */
[----:B------:R-:W-:Y:S05]  /*0560*/  BRA.U !UP0, `(.L_x_10) ;  /* 0x0000000108c07547 */ /* 0x000fea000b800000 */
[----:B------:R-:W-:Y:S01]  /*0570*/  UIADD3 UR8, UPT, UPT, UR6, -UR5, URZ ;  /* 0x8000000506087290 */ /* 0x000fe2000fffe0ff */
[----:B------:R-:W-:Y:S01]  /*0580*/  IMAD.MOV.U32 R10, RZ, RZ, 0x2 ;  /* 0x00000002ff0a7424 */ /* 0x000fe200078e00ff */
[----:B------:R-:W-:Y:S02]  /*0590*/  ULOP3.LUT UR18, UR10, 0x3, URZ, 0xc0, !UPT ;  /* 0x000000030a127892 */ /* 0x000fe4000f8ec0ff */
[----:B------:R-:W-:-:S09]  /*05a0*/  UISETP.GT.U32.AND UP0, UPT, UR8, -0x4, UPT ;  /* 0xfffffffc0800788c */ /* 0x000fd2000bf04070 */
[----:B------:R-:W-:Y:S05]  /*05b0*/  BRA.U UP0, `(.L_x_11) ;  /* 0x00000001007c7547 */ /* 0x000fea000b800000 */
[----:B------:R-:W-:Y:S01]  /*05c0*/  ULOP3.LUT UR8, UR10, 0xfffffffc, URZ, 0xc0, !UPT ;  /* 0xfffffffc0a087892 */ /* 0x000fe2000f8ec0ff */
[----:B------:R-:W-:Y:S02]  /*05d0*/  IMAD.MOV.U32 R10, RZ, RZ, RZ ;  /* 0x000000ffff0a7224 */ /* 0x000fe400078e00ff */
[----:B------:R-:W-:Y:S01]  /*05e0*/  IMAD.MOV.U32 R9, RZ, RZ, 0x1 ;  /* 0x00000001ff097424 */ /* 0x000fe200078e00ff */
[----:B------:R-:W-:-:S09]  /*05f0*/  UISETP.GT.AND UP0, UPT, UR8, URZ, UPT ;  /* 0x000000ff0800728c */ /* 0x000fd2000bf04270 */
[----:B------:R-:W-:Y:S05]  /*0600*/  BRA.U !UP0, `(.L_x_12) ;  /* 0x0000000108507547 */ /* 0x000fea000b800000 */
[----:B------:R-:W-:Y:S02]  /*0610*/  IADD3 R11, PT, PT, -R10, UR8, RZ ;  /* 0x000000080a0b7c10 */ /* 0x000fe4000fffe1ff */
[----:B------:R-:W-:Y:S02]  /*0620*/  PLOP3.LUT P0, PT, PT, PT, PT, 0x80, 0x8 ;  /* 0x000000000008781c */ /* 0x000fe40003f0f070 */
[----:B------:R-:W-:-:S13]  /*0630*/  ISETP.GT.AND P1, PT, R11, 0xc, PT ;  /* 0x0000000c0b00780c */ /* 0x000fda0003f24270 */
[----:B------:R-:W-:Y:S05]  /*0640*/  @!P1 BRA `(.L_x_13) ;  /* 0x0000000000209947 */ /* 0x000fea0003800000 */
[----:B------:R-:W-:Y:S01]  /*0650*/  PLOP3.LUT P0, PT, PT, PT, PT, 0x8, 0x80 ;  /* 0x000000000080781c */ /* 0x000fe20003f0e170 */
[----:B------:R-:W-:-:S12]  /*0660*/  UIADD3 UR9, UPT, UPT, UR8, -0xc, URZ ;  /* 0xfffffff408097890 */ /* 0x000fd8000fffe0ff */
.L_x_14:
[----:B------:R-:W-:Y:S02]  /*0670*/  VIADD R10, R10, 0x10 ;  /* 0x000000100a0a7836 */ /* 0x000fe40000000000 */
[----:B------:R-:W-:Y:S01]  /*0680*/  IMAD.MOV.U32 R6, RZ, RZ, R9 ;  /* 0x000000ffff067224 */ /* 0x000fe200078e0009 */
[----:B------:R-:W-:Y:S02]  /*0690*/  SHF.L.U32 R9, R9, 0x10, RZ ;  /* 0x0000001009097819 */ /* 0x000fe400000006ff */
[----:B------:R-:W-:-:S13]  /*06a0*/  ISETP.GE.AND P1, PT, R10, UR9, PT ;  /* 0x000000090a007c0c */ /* 0x000fda000bf26270 */
[----:B------:R-:W-:Y:S05]  /*06b0*/  @!P1 BRA `(.L_x_14) ;  /* 0xfffffffc00ec9947 */ /* 0x000fea000383ffff */
[----:B------:R-:W-:-:S07]  /*06c0*/  IMAD.SHL.U32 R6, R6, 0x1000, RZ ;  /* 0x0000100006067824 */ /* 0x000fce00078e00ff */
.L_x_13:
[----:B------:R-:W-:-:S04]  /*06d0*/  IADD3 R11, PT, PT, -R10, UR8, RZ ;  /* 0x000000080a0b7c10 */ /* 0x000fc8000fffe1ff */
[----:B------:R-:W-:-:S13]  /*06e0*/  ISETP.GT.AND P1, PT, R11, 0x4, PT ;  /* 0x000000040b00780c */ /* 0x000fda0003f24270 */
[----:B------:R-:W-:Y:S01]  /*06f0*/  @P1 VIADD R10, R10, 0x8 ;  /* 0x000000080a0a1836 */ /* 0x000fe20000000000 */
[----:B------:R-:W-:Y:S01]  /*0700*/  @P1 PLOP3.LUT P0, PT, PT, PT, PT, 0x8, 0x80 ;  /* 0x000000000080181c */ /* 0x000fe20003f0e170 */
[C---:B------:R-:W-:Y:S02]  /*0710*/  @P1 IMAD.SHL.U32 R6, R9.reuse, 0x10, RZ ;  /* 0x0000001009061824 */ /* 0x040fe400078e00ff */
[----:B------:R-:W-:Y:S01]  /*0720*/  @P1 IMAD.SHL.U32 R9, R9, 0x100, RZ ;  /* 0x0000010009091824 */ /* 0x000fe200078e00ff */
[----:B------:R-:W-:-:S13]  /*0730*/  ISETP.NE.OR P0, PT, R10, UR8, P0 ;  /* 0x000000080a007c0c */ /* 0x000fda0008705670 */
[----:B------:R-:W-:Y:S05]  /*0740*/  @!P0 BRA `(.L_x_15) ;  /* 0x0000000000148947 */ /* 0x000fea0003800000 */
.L_x_12:
[----:B------:R-:W-:Y:S02]  /*0750*/  VIADD R10, R10, 0x4 ;  /* 0x000000040a0a7836 */ /* 0x000fe40000000000 */
[----:B------:R-:W-:Y:S01]  /*0760*/  IMAD.MOV.U32 R6, RZ, RZ, R9 ;  /* 0x000000ffff067224 */ /* 0x000fe200078e0009 */
[----:B------:R-:W-:Y:S02]  /*0770*/  SHF.L.U32 R9, R9, 0x4, RZ ;  /* 0x0000000409097819 */ /* 0x000fe400000006ff */
[----:B------:R-:W-:-:S13]  /*0780*/  ISETP.NE.AND P0, PT, R10, UR8, PT ;  /* 0x000000080a007c0c */ /* 0x000fda000bf05270 */
[----:B------:R-:W-:Y:S05]  /*0790*/  @P0 BRA `(.L_x_12) ;  /* 0xfffffffc00ec0947 */ /* 0x000fea000383ffff */
.L_x_15:
[----:B------:R-:W-:-:S07]  /*07a0*/  IMAD.SHL.U32 R10, R6, 0x20, RZ ;  /* 0x00000020060a7824 */ /* 0x000fce00078e00ff */
.L_x_11:
[----:B------:R-:W-:-:S04]  /*07b0*/  UISETP.LT.U32.AND UP0, UPT, UR18, 0x2, UPT ;  /* 0x000000021200788c */ /* 0x000fc8000bf01070 */
[----:B------:R-:W-:-:S04]  /*07c0*/  USEL UR8, UR18, 0x2, UP0 ;  /* 0x0000000212087887 */ /* 0x000fc80008000000 */
[----:B------:R-:W-:-:S12]  /*07d0*/  USHF.L.U32 UR8, UR8, 0x2, URZ ;  /* 0x0000000208087899 */ /* 0x000fd800080006ff */
[----:B------:R-:W0:Y:S02]  /*07e0*/  LDCU UR8, c[0x2][UR8+0xc] ;  /* 0x00800180080877ac */ /* 0x000e240008000800 */
[----:B0-----:R-:W-:-:S10]  /*07f0*/  USHF.R.S32.HI UR9, URZ, 0x1f, UR8 ;  /* 0x0000001fff097899 */ /* 0x001fd40008011408 */
.L_x_29:
[----:B------:R-:W-:Y:S05]  /*0800*/  BRXU UR8 -0x810                                   (*"BRANCH_TARGETS .L_x_10,.L_x_31,.L_x_32"*) ;  /* 0xfffffff408fc7958 */ /* 0x000fea000b83ffff */
.L_x_32:
[----:B------:R-:W-:Y:S01]  /*0810*/  UISETP.NE.AND UP0, UPT, UR18, 0x2, UPT ;  /* 0x000000021200788c */ /* 0x000fe2000bf05270 */
[----:B------:R-:W-:-:S03]  /*0820*/  UMOV UR8, 0x1 ;  /* 0x0000000100087882 */ /* 0x000fc60000000000 */
[----:B------:R-:W-:-:S06]  /*0830*/  USEL UR8, UR8, 0x2, !UP0 ;  /* 0x0000000208087887 */ /* 0x000fcc000c000000 */
[----:B------:R-:W-:Y:S01]  /*0840*/  SHF.L.U32 R9, R10, UR8, RZ ;  /* 0x000000080a097c19 */ /* 0x000fe200080006ff */
[----:B------:R-:W-:Y:S06]  /*0850*/  BRA `(.L_x_10) ;  /* 0x0000000000047947 */ /* 0x000fec0003800000 */
.L_x_31:
[----:B------:R-:W-:-:S07]  /*0860*/  IMAD.MOV.U32 R9, RZ, RZ, R10 ;  /* 0x000000ffff097224 */ /* 0x000fce00078e000a */
.L_x_10:
[-C--:B------:R-:W-:Y:S02]  /*0870*/  IABS R14, R8.reuse ;  /* 0x00000008000e7213 */ /* 0x080fe40000000000 */
[----:B------:R-:W-:Y:S02]  /*0880*/  IABS R15, R8 ;  /* 0x00000008000f7213 */ /* 0x000fe40000000000 */
[----:B------:R-:W0:Y:S01]  /*0890*/  I2F.RP R12, R14 ;  /* 0x0000000e000c7306 */ /* 0x000e220000209400 */
[----:B------:R-:W-:Y:S02]  /*08a0*/  ISETP.GE.AND P2, PT, R0, RZ, PT ;  /* 0x000000ff0000720c */ /* 0x000fe40003f46270 */
[----:B------:R-:W-:-:S05]  /*08b0*/  IMAD.MOV R15, RZ, RZ, -R15 ;  /* 0x000000ffff0f7224 */ /* 0x000fca00078e0a0f */
[----:B0-----:R-:W0:Y:S02]  /*08c0*/  MUFU.RCP R12, R12 ;  /* 0x0000000c000c7308 */ /* 0x001e240000001000 */
[----:B0-----:R-:W-:Y:S01]  /*08d0*/  VIADD R10, R12, 0xffffffe ;  /* 0x0ffffffe0c0a7836 */ /* 0x001fe20000000000 */
[----:B------:R-:W-:-:S05]  /*08e0*/  IABS R12, R0 ;  /* 0x00000000000c7213 */ /* 0x000fca0000000000 */
[----:B------:R0:W1:Y:S02]  /*08f0*/  F2I.FTZ.U32.TRUNC.NTZ R11, R10 ;  /* 0x0000000a000b7305 */ /* 0x000064000021f000 */
[----:B0-----:R-:W-:Y:S02]  /*0900*/  IMAD.MOV.U32 R10, RZ, RZ, RZ ;  /* 0x000000ffff0a7224 */ /* 0x001fe400078e00ff */
[----:B-1----:R-:W-:-:S04]  /*0910*/  IMAD.MOV R13, RZ, RZ, -R11 ;  /* 0x000000ffff0d7224 */ /* 0x002fc800078e0a0b */
[----:B------:R-:W-:-:S04]  /*0920*/  IMAD R13, R13, R14, RZ ;  /* 0x0000000e0d0d7224 */ /* 0x000fc800078e02ff */
[----:B------:R-:W-:Y:S01]  /*0930*/  IMAD.HI.U32 R11, R11, R13, R10 ;  /* 0x0000000d0b0b7227 */ /* 0x000fe200078e000a */
[----:B------:R-:W-:-:S05]  /*0940*/  MOV R13, R15 ;  /* 0x0000000f000d7202 */ /* 0x000fca0000000f00 */
[----:B------:R-:W-:-:S04]  /*0950*/  IMAD.HI.U32 R11, R11, R12, RZ ;  /* 0x0000000c0b0b7227 */ /* 0x000fc800078e00ff */
[----:B------:R-:W-:-:S05]  /*0960*/  IMAD R11, R11, R13, R12 ;  /* 0x0000000d0b0b7224 */ /* 0x000fca00078e020c */
[----:B------:R-:W-:-:S13]  /*0970*/  ISETP.GT.U32.AND P0, PT, R14, R11, PT ;  /* 0x0000000b0e00720c */ /* 0x000fda0003f04070 */
[----:B------:R-:W-:Y:S01]  /*0980*/  @!P0 IMAD.IADD R11, R11, 0x1, -R14 ;  /* 0x000000010b0b8824 */ /* 0x000fe200078e0a0e */
[----:B------:R-:W-:-:S04]  /*0990*/  ISETP.NE.AND P0, PT, R8, RZ, PT ;  /* 0x000000ff0800720c */ /* 0x000fc80003f05270 */
[----:B------:R-:W-:-:S13]  /*09a0*/  ISETP.GT.U32.AND P1, PT, R14, R11, PT ;  /* 0x0000000b0e00720c */ /* 0x000fda0003f24070 */
[----:B------:R-:W-:-:S04]  /*09b0*/  @!P1 IMAD.IADD R11, R11, 0x1, -R14 ;  /* 0x000000010b0b9824 */ /* 0x000fc800078e0a0e */
[----:B------:R-:W-:Y:S01]  /*09c0*/  @!P2 IMAD.MOV R11, RZ, RZ, -R11 ;  /* 0x000000ffff0ba224 */ /* 0x000fe200078e0a0b */
[----:B------:R-:W-:-:S04]  /*09d0*/  @!P0 LOP3.LUT R11, RZ, R8, RZ, 0x33, !PT ;  /* 0x00000008ff0b8212 */ /* 0x000fc800078e33ff */
[----:B------:R-:W-:-:S13]  /*09e0*/  ISETP.GE.AND P0, PT, R11, R9, PT ;  /* 0x000000090b00720c */ /* 0x000fda0003f06270 */
[----:B------:R-:W-:Y:S05]  /*09f0*/  @P0 BRA `(.L_x_3) ;  /* 0x0000000000ec0947 */ /* 0x000fea0003800000 */
[----:B------:R-:W-:-:S04]  /*0a00*/  LEA.HI R8, R8, R8, RZ, 0x1 ;  /* 0x0000000808087211 */ /* 0x000fc800078f08ff */
[----:B------:R-:W-:-:S05]  /*0a10*/  SHF.R.S32.HI R9, RZ, 0x1, R8 ;  /* 0x00000001ff097819 */ /* 0x000fca0000011408 */
[----:B------:R-:W-:-:S05]  /*0a20*/  IMAD.IADD R8, R9, 0x1, R0 ;  /* 0x0000000109087824 */ /* 0x000fca00078e0200 */
[----:B------:R-:W-:-:S13]  /*0a30*/  ISETP.GE.AND P0, PT, R8, UR20, PT ;  /* 0x0000001408007c0c */ /* 0x000fda000bf06270 */
[----:B------:R-:W-:Y:S05]  /*0a40*/  @P0 BRA `(.L_x_3) ;  /* 0x0000000000d80947 */ /* 0x000fea0003800000 */
[----:B------:R-:W-:Y:S01]  /*0a50*/  UISETP.GE.U32.AND UP0, UPT, UR5, 0x3, UPT ;  /* 0x000000030500788c */ /* 0x000fe2000bf06070 */
[----:B------:R-:W-:-:S08]  /*0a60*/  IMAD.MOV.U32 R10, RZ, RZ, 0x2 ;  /* 0x00000002ff0a7424 */ /* 0x000fd000078e00ff */
[----:B------:R-:W-:Y:S05]  /*0a70*/  BRA.U !UP0, `(.L_x_16) ;  /* 0x0000000108787547 */ /* 0x000fea000b800000 */
[----:B------:R-:W-:Y:S01]  /*0a80*/  UISETP.GT.AND UP0, UPT, UR17, URZ, UPT ;  /* 0x000000ff1100728c */ /* 0x000fe2000bf04270 */
[----:B------:R-:W-:Y:S02]  /*0a90*/  HFMA2 R5, -RZ, RZ, 0, 5.9604644775390625e-08 ;  /* 0x00000001ff057431 */ /* 0x000fe400000001ff */
[----:B------:R-:W-:-:S06]  /*0aa0*/  IMAD.MOV.U32 R8, RZ, RZ, RZ ;  /* 0x000000ffff087224 */ /* 0x000fcc00078e00ff */
[----:B------:R-:W-:Y:S05]  /*0ab0*/  BRA.U !UP0, `(.L_x_17) ;  /* 0x0000000108507547 */ /* 0x000fea000b800000 */
[----:B------:R-:W-:Y:S02]  /*0ac0*/  IADD3 R10, PT, PT, -R8, UR17, RZ ;  /* 0x00000011080a7c10 */ /* 0x000fe4000fffe1ff */
[----:B------:R-:W-:Y:S02]  /*0ad0*/  PLOP3.LUT P0, PT, PT, PT, PT, 0x80, 0x8 ;  /* 0x000000000008781c */ /* 0x000fe40003f0f070 */
[----:B------:R-:W-:-:S13]  /*0ae0*/  ISETP.GT.AND P1, PT, R10, 0xc, PT ;  /* 0x0000000c0a00780c */ /* 0x000fda0003f24270 */
[----:B------:R-:W-:Y:S05]  /*0af0*/  @!P1 BRA `(.L_x_18) ;  /* 0x0000000000209947 */ /* 0x000fea0003800000 */
[----:B------:R-:W-:Y:S01]  /*0b00*/  PLOP3.LUT P0, PT, PT, PT, PT, 0x8, 0x80 ;  /* 0x000000000080781c */ /* 0x000fe20003f0e170 */
[----:B------:R-:W-:-:S12]  /*0b10*/  UIADD3 UR8, UPT, UPT, UR17, -0xc, URZ ;  /* 0xfffffff411087890 */ /* 0x000fd8000fffe0ff */
.L_x_19:
[----:B------:R-:W-:Y:S02]  /*0b20*/  VIADD R8, R8, 0x10 ;  /* 0x0000001008087836 */ /* 0x000fe40000000000 */
[----:B------:R-:W-:Y:S02]  /*0b30*/  IMAD.MOV.U32 R7, RZ, RZ, R5 ;  /* 0x000000ffff077224 */ /* 0x000fe400078e0005 */
[----:B------:R-:W-:Y:S01]  /*0b40*/  IMAD.U32 R5, R5, 0x10000, RZ ;  /* 0x0001000005057824 */ /* 0x000fe200078e00ff */
[----:B------:R-:W-:-:S13]  /*0b50*/  ISETP.GE.AND P1, PT, R8, UR8, PT ;  /* 0x0000000808007c0c */ /* 0x000fda000bf26270 */
[----:B------:R-:W-:Y:S05]  /*0b60*/  @!P1 BRA `(.L_x_19) ;  /* 0xfffffffc00ec9947 */ /* 0x000fea000383ffff */
[----:B------:R-:W-:-:S07]  /*0b70*/  IMAD.SHL.U32 R7, R7, 0x1000, RZ ;  /* 0x0000100007077824 */ /* 0x000fce00078e00ff */
.L_x_18:
[----:B------:R-:W-:-:S04]  /*0b80*/  IADD3 R10, PT, PT, -R8, UR17, RZ ;  /* 0x00000011080a7c10 */ /* 0x000fc8000fffe1ff */
[----:B------:R-:W-:-:S13]  /*0b90*/  ISETP.GT.AND P1, PT, R10, 0x4, PT ;  /* 0x000000040a00780c */ /* 0x000fda0003f24270 */
[----:B------:R-:W-:Y:S01]  /*0ba0*/  @P1 VIADD R8, R8, 0x8 ;  /* 0x0000000808081836 */ /* 0x000fe20000000000 */
[----:B------:R-:W-:Y:S01]  /*0bb0*/  @P1 PLOP3.LUT P0, PT, PT, PT, PT, 0x8, 0x80 ;  /* 0x000000000080181c */ /* 0x000fe20003f0e170 */
[C---:B------:R-:W-:Y:S01]  /*0bc0*/  @P1 IMAD.SHL.U32 R7, R5.reuse, 0x10, RZ ;  /* 0x0000001005071824 */ /* 0x040fe200078e00ff */
[----:B------:R-:W-:Y:S02]  /*0bd0*/  @P1 SHF.L.U32 R5, R5, 0x8, RZ ;  /* 0x0000000805051819 */ /* 0x000fe400000006ff */
[----:B------:R-:W-:-:S13]  /*0be0*/  ISETP.NE.OR P0, PT, R8, UR17, P0 ;  /* 0x0000001108007c0c */ /* 0x000fda0008705670 */
[----:B------:R-:W-:Y:S05]  /*0bf0*/  @!P0 BRA `(.L_x_20) ;  /* 0x0000000000148947 */ /* 0x000fea0003800000 */
.L_x_17:
[----:B------:R-:W-:Y:S02]  /*0c00*/  VIADD R8, R8, 0x4 ;  /* 0x0000000408087836 */ /* 0x000fe40000000000 */
[----:B------:R-:W-:Y:S02]  /*0c10*/  IMAD.MOV.U32 R7, RZ, RZ, R5 ;  /* 0x000000ffff077224 */ /* 0x000fe400078e0005 */
[----:B------:R-:W-:Y:S01]  /*0c20*/  IMAD.SHL.U32 R5, R5, 0x10, RZ ;  /* 0x0000001005057824 */ /* 0x000fe200078e00ff */
[----:B------:R-:W-:-:S13]  /*0c30*/  ISETP.NE.AND P0, PT, R8, UR17, PT ;  /* 0x0000001108007c0c */ /* 0x000fda000bf05270 */
[----:B------:R-:W-:Y:S05]  /*0c40*/  @P0 BRA `(.L_x_17) ;  /* 0xfffffffc00ec0947 */ /* 0x000fea000383ffff */
.L_x_20:
[----:B------:R-:W-:-:S07]  /*0c50*/  IMAD.SHL.U32 R10, R7, 0x20, RZ ;  /* 0x00000020070a7824 */ /* 0x000fce00078e00ff */
.L_x_16:
[----:B------:R-:W-:Y:S01]  /*0c60*/  IMAD.WIDE R8, R9, 0x4, R2 ;  /* 0x0000000409087825 */ /* 0x000fe200078e0202 */
[----:B------:R0:W5:Y:S04]  /*0c70*/  LDG.E R11, desc[UR14][R2.64] ;  /* 0x0000000e020b7981 */ /* 0x000168000c1e1900 */
[----:B------:R0:W5:Y:S01]  /*0c80*/  LDG.E R12, desc[UR14][R8.64] ;  /* 0x0000000e080c7981 */ /* 0x000162000c1e1900 */
[----:B------:R-:W-:-:S04]  /*0c90*/  UISETP.LT.U32.AND UP0, UPT, UR16, 0x2, UPT ;  /* 0x000000021000788c */ /* 0x000fc8000bf01070 */
[----:B------:R-:W-:-:S04]  /*0ca0*/  USEL UR8, UR16, 0x2, UP0 ;  /* 0x0000000210087887 */ /* 0x000fc80008000000 */
[----:B------:R-:W-:-:S12]  /*0cb0*/  USHF.L.U32 UR8, UR8, 0x2, URZ ;  /* 0x0000000208087899 */ /* 0x000fd800080006ff */
[----:B------:R-:W1:Y:S02]  /*0cc0*/  LDCU UR8, c[0x2][UR8+0x18] ;  /* 0x00800300080877ac */ /* 0x000e640008000800 */
[----:B-1----:R-:W-:-:S10]  /*0cd0*/  USHF.R.S32.HI UR9, URZ, 0x1f, UR8 ;  /* 0x0000001fff097899 */ /* 0x002fd40008011408 */
.L_x_33:
[----:B0-----:R-:W-:Y:S05]  /*0ce0*/  BRXU UR8 -0xcf0                                   (*"BRANCH_TARGETS .L_x_21,.L_x_35,.L_x_36"*) ;  /* 0xfffffff008c47958 */ /* 0x001fea000b83ffff */
.L_x_36:
[----:B------:R-:W-:Y:S01]  /*0cf0*/  SHF.L.U32 R5, R10, UR12, RZ ;  /* 0x0000000c0a057c19 */ /* 0x000fe200080006ff */
[----:B------:R-:W-:Y:S06]  /*0d00*/  BRA `(.L_x_21) ;  /* 0x0000000000047947 */ /* 0x000fec0003800000 */
.L_x_35:
[----:B------:R-:W-:-:S07]  /*0d10*/  IMAD.MOV.U32 R5, RZ, RZ, R10 ;  /* 0x000000ffff057224 */ /* 0x000fce00078e000a */
.L_x_21:
[----:B------:R-:W-:Y:S02]  /*0d20*/  LOP3.LUT P1, RZ, R5, R0, RZ, 0xc0, !PT ;  /* 0x0000000005ff7212 */ /* 0x000fe4000782c0ff */
[CC--:B-----5:R-:W-:Y:S02]  /*0d30*/  ISETP.GE.AND P0, PT, R11.reuse, R12.reuse, PT ;  /* 0x0000000c0b00720c */ /* 0x0e0fe40003f06270 */
[----:B------:R-:W-:Y:S02]  /*0d40*/  ISETP.GT.AND P2, PT, R11, R12, PT ;  /* 0x0000000c0b00720c */ /* 0x000fe40003f44270 */
[----:B------:R-:W-:-:S07]  /*0d50*/  SEL R10, RZ, 0xffffffff, !P0 ;  /* 0xffffffffff0a7807 */ /* 0x000fce0004000000 */
[----:B------:R-:W-:-:S04]  /*0d60*/  @!P1 SEL R10, RZ, 0xffffffff, P2 ;  /* 0xffffffffff0a9807 */ /* 0x000fc80001000000 */
[----:B------:R-:W-:-:S04]  /*0d70*/  LOP3.LUT R10, R10, 0x1, RZ, 0xc0, !PT ;  /* 0x000000010a0a7812 */ /* 0x000fc800078ec0ff */
[----:B------:R-:W-:-:S13]  /*0d80*/  ISETP.NE.U32.AND P0, PT, R10, 0x1, PT ;  /* 0x000000010a00780c */ /* 0x000fda0003f05070 */
[----:B------:R0:W-:Y:S04]  /*0d90*/  @P0 STG.E desc[UR14][R2.64], R12 ;  /* 0x0000000c02000986 */ /* 0x0001e8000c10190e */
[----:B------:R0:W-:Y:S02]  /*0da0*/  @P0 STG.E desc[UR14][R8.64], R11 ;  /* 0x0000000b08000986 */ /* 0x0001e4000c10190e */
.L_x_3:
[----:B------:R-:W-:Y:S05]  /*0db0*/  BSYNC.RECONVERGENT B0 ;  /* 0x0000000000007941 */ /* 0x000fea0003800200 */
.L_x_2:
[----:B------:R-:W-:Y:S01]  /*0dc0*/  BAR.SYNC.DEFER_BLOCKING 0x0 ;  /* 0x0000000000007b1d */ /* 0x000fe20000010000 */
[----:B------:R-:W-:Y:S02]  /*0dd0*/  UIADD3 UR6, UPT, UPT, UR6, 0x1, URZ ;  /* 0x0000000106067890 */ /* 0x000fe4000fffe0ff */
[----:B------:R-:W-:Y:S02]  /*0de0*/  UIADD3 UR8, UPT, UPT, UR11, -0x1, URZ ;  /* 0xffffffff0b087890 */ /* 0x000fe4000fffe0ff */
[----:B------:R-:W-:Y:S02]  /*0df0*/  UISETP.NE.AND UP0, UPT, UR6, UR7, UPT ;  /* 0x000000070600728c */ /* 0x000fe4000bf05270 */
[----:B------:R-:W-:-:S03]  /*0e00*/  UIADD3 UR10, UPT, UPT, UR11, -0x2, URZ ;  /* 0xfffffffe0b0a7890 */ /* 0x000fc6000fffe0ff */
[----:B------:R-:W-:-:S04]  /*0e10*/  UMOV UR11, UR8 ;  /* 0x00000008000b7c82 */ /* 0x000fc80008000000 */
[----:B------:R-:W-:Y:S05]  /*0e20*/  BRA.U UP0, `(.L_x_22) ;  /* 0xfffffff100e47547 */ /* 0x000fea000b83ffff */
[----:B------:R-:W-:-:S04]  /*0e30*/  UIADD3 UR5, UPT, UPT, UR13, UR7, URZ ;  /* 0x000000070d057290 */ /* 0x000fc8000fffe0ff */
[----:B------:R-:W-:Y:S02]  /*0e40*/  UISETP.NE.AND UP0, UPT, UR5, UR4, UPT ;  /* 0x000000040500728c */ /* 0x000fe4000bf05270 */
[----:B------:R-:W-:-:S07]  /*0e50*/  UIADD3 UR7, UPT, UPT, UR5, 0x1, URZ ;  /* 0x0000000105077890 */ /* 0x000fce000fffe0ff */
[----:B------:R-:W-:Y:S05]  /*0e60*/  BRA.U UP0, `(.L_x_23) ;  /* 0xfffffff100b47547 */ /* 0x000fea000b83ffff */
[----:B------:R-:W-:Y:S05]  /*0e70*/  EXIT ;  /* 0x000000000000794d */ /* 0x000fea0003800000 */
.L_x_24:
[----:B------:R-:W-:-:S00]  /*0e80*/  BRA `(.L_x_24) ;  /* 0xfffffffc00fc7947 */ /* 0x000fc0000383ffff */
[----:B------:R-:W-:-:S00]  /*0e90*/  NOP ;  /* 0x0000000000007918 */ /* 0x000fc00000000000 */
        /* <DEDUP_REMOVED lines=14> */
.L_x_37:


//--------------------- .nv.shared.reserved.0     --------------------------
	.section	.nv.shared.reserved.0,"aw",@nobits
	.weak		__nv_reservedSMEM_offset_0_alias
	.size		__nv_reservedSMEM_offset_0_alias, 0, 64
	.other		__nv_reservedSMEM_offset_0_alias,@"STO_CUDA_RESERVED_SHARED STV_DEFAULT"
__nv_reservedSMEM_offset_0_alias:
	.zero		0
	.zero		64


//--------------------- .nv.constant0._Z19bitonic_sort_devicePii --------------------------
	.section	.nv.constant0._Z19bitonic_sort_devicePii,"a",@progbits
	.sectionflags	@""
	.align	4
.nv.constant0._Z19bitonic_sort_devicePii:
	.zero		908


//--------------------- SYMBOLS --------------------------

	.type		.nv.reservedSmem.offset0,@object
	.size		.nv.reservedSmem.offset0,0x4
